	.headerflags	@"EF_CUDA_TEXMODE_UNIFIED EF_CUDA_64BIT_ADDRESS EF_CUDA_ACCELERATORS EF_CUDA_SM90 EF_CUDA_VIRTUAL_SM(EF_CUDA_SM90)"
	.elftype	@"ET_EXEC"


//--------------------- .nv.info                  --------------------------
	.section	.nv.info,"",@"SHT_CUDA_INFO"
	.align	4


	//----- nvinfo : EIATTR_REGCOUNT
	.align		4
        /*0000*/ 	.byte	0x04, 0x2f
        /*0002*/ 	.short	(.L_3 - .L_2)
	.align		4
.L_2:
        /*0004*/ 	.word	index@(triton_poi_fused__native_batch_norm_legit_no_training_add_relu_35)
        /*0008*/ 	.word	0x00000014


	//----- nvinfo : EIATTR_MIN_STACK_SIZE
	.align		4
.L_3:
        /*000c*/ 	.byte	0x04, 0x12
        /*000e*/ 	.short	(.L_5 - .L_4)
	.align		4
.L_4:
        /*0010*/ 	.word	index@(triton_poi_fused__native_batch_norm_legit_no_training_add_relu_35)
        /*0014*/ 	.word	0x00000000


	//----- nvinfo : EIATTR_FRAME_SIZE
	.align		4
.L_5:
        /*0018*/ 	.byte	0x04, 0x11
        /*001a*/ 	.short	(.L_7 - .L_6)
	.align		4
.L_6:
        /*001c*/ 	.word	index@(triton_poi_fused__native_batch_norm_legit_no_training_add_relu_35)
        /*0020*/ 	.word	0x00000000


	//----- nvinfo : EIATTR_MIN_STACK_SIZE
	.align		4
.L_7:
        /*0024*/ 	.byte	0x04, 0x12
        /*0026*/ 	.short	(.L_9 - .L_8)
	.align		4
.L_8:
        /*0028*/ 	.word	index@(triton_poi_fused__native_batch_norm_legit_no_training_add_relu_35)
        /*002c*/ 	.word	0x00000000
.L_9:


//--------------------- .nv.info.triton_poi_fused__native_batch_norm_legit_no_training_add_relu_35 --------------------------
	.section	.nv.info.triton_poi_fused__native_batch_norm_legit_no_training_add_relu_35,"",@"SHT_CUDA_INFO"
	.sectionflags	@""
	.align	4


	//----- nvinfo : EIATTR_CUDA_API_VERSION
	.align		4
        /*0000*/ 	.byte	0x04, 0x37
        /*0002*/ 	.short	(.L_11 - .L_10)
.L_10:
        /*0004*/ 	.word	0x0000007c


	//----- nvinfo : EIATTR_KPARAM_INFO
	.align		4
.L_11:
        /*0008*/ 	.byte	0x04, 0x17
        /*000a*/ 	.short	(.L_13 - .L_12)
.L_12:
        /*000c*/ 	.word	0x00000000
        /*0010*/ 	.short	0x0007
        /*0012*/ 	.short	0x0038
        /*0014*/ 	.byte	0x00, 0xf0, 0x11, 0x00


	//----- nvinfo : EIATTR_KPARAM_INFO
	.align		4
.L_13:
        /*0018*/ 	.byte	0x04, 0x17
        /*001a*/ 	.short	(.L_15 - .L_14)
.L_14:
        /*001c*/ 	.word	0x00000000
        /*0020*/ 	.short	0x0006
        /*0022*/ 	.short	0x0030
        /*0024*/ 	.byte	0x00, 0xf4, 0x21, 0x00


	//----- nvinfo : EIATTR_KPARAM_INFO
	.align		4
.L_15:
        /*0028*/ 	.byte	0x04, 0x17
        /*002a*/ 	.short	(.L_17 - .L_16)
.L_16:
        /*002c*/ 	.word	0x00000000
        /*0030*/ 	.short	0x0005
        /*0032*/ 	.short	0x0028
        /*0034*/ 	.byte	0x00, 0xf4, 0x21, 0x00


	//----- nvinfo : EIATTR_KPARAM_INFO
	.align		4
.L_17:
        /*0038*/ 	.byte	0x04, 0x17
        /*003a*/ 	.short	(.L_19 - .L_18)
.L_18:
        /*003c*/ 	.word	0x00000000
        /*0040*/ 	.short	0x0004
        /*0042*/ 	.short	0x0020
        /*0044*/ 	.byte	0x00, 0xf4, 0x21, 0x00


	//----- nvinfo : EIATTR_KPARAM_INFO
	.align		4
.L_19:
        /*0048*/ 	.byte	0x04, 0x17
        /*004a*/ 	.short	(.L_21 - .L_20)
.L_20:
        /*004c*/ 	.word	0x00000000
        /*0050*/ 	.short	0x0003
        /*0052*/ 	.short	0x0018
        /*0054*/ 	.byte	0x00, 0xf4, 0x21, 0x00


	//----- nvinfo : EIATTR_KPARAM_INFO
	.align		4
.L_21:
        /*0058*/ 	.byte	0x04, 0x17
        /*005a*/ 	.short	(.L_23 - .L_22)
.L_22:
        /*005c*/ 	.word	0x00000000
        /*0060*/ 	.short	0x0002
        /*0062*/ 	.short	0x0010
        /*0064*/ 	.byte	0x00, 0xf4, 0x21, 0x00


	//----- nvinfo : EIATTR_KPARAM_INFO
	.align		4
.L_23:
        /*0068*/ 	.byte	0x04, 0x17
        /*006a*/ 	.short	(.L_25 - .L_24)
.L_24:
        /*006c*/ 	.word	0x00000000
        /*0070*/ 	.short	0x0001
        /*0072*/ 	.short	0x0008
        /*0074*/ 	.byte	0x00, 0xf4, 0x21, 0x00


	//----- nvinfo : EIATTR_KPARAM_INFO
	.align		4
.L_25:
        /*0078*/ 	.byte	0x04, 0x17
        /*007a*/ 	.short	(.L_27 - .L_26)
.L_26:
        /*007c*/ 	.word	0x00000000
        /*0080*/ 	.short	0x0000
        /*0082*/ 	.short	0x0000
        /*0084*/ 	.byte	0x00, 0xf4, 0x21, 0x00


	//----- nvinfo : EIATTR_SPARSE_MMA_MASK
	.align		4
.L_27:
        /*0088*/ 	.byte	0x03, 0x50
        /*008a*/ 	.short	0x0000


	//----- nvinfo : EIATTR_MAXREG_COUNT
	.align		4
        /*008c*/ 	.byte	0x03, 0x1b
        /*008e*/ 	.short	0x00ff


	//----- nvinfo : EIATTR_EXIT_INSTR_OFFSETS
	.align		4
        /*0090*/ 	.byte	0x04, 0x1c
        /*0092*/ 	.short	(.L_29 - .L_28)


	//   ....[0]....
.L_28:
        /*0094*/ 	.word	0x00000420


	//----- nvinfo : EIATTR_REQNTID
	.align		4
.L_29:
        /*0098*/ 	.byte	0x04, 0x10
        /*009a*/ 	.short	(.L_31 - .L_30)
.L_30:
        /*009c*/ 	.word	0x00000100
        /*00a0*/ 	.word	0x00000001
        /*00a4*/ 	.word	0x00000001


	//----- nvinfo : EIATTR_CBANK_PARAM_SIZE
	.align		4
.L_31:
        /*00a8*/ 	.byte	0x03, 0x19
        /*00aa*/ 	.short	0x003c


	//----- nvinfo : EIATTR_PARAM_CBANK
	.align		4
        /*00ac*/ 	.byte	0x04, 0x0a
        /*00ae*/ 	.short	(.L_33 - .L_32)
	.align		4
.L_32:
        /*00b0*/ 	.word	index@(.nv.constant0.triton_poi_fused__native_batch_norm_legit_no_training_add_relu_35)
        /*00b4*/ 	.short	0x0210
        /*00b6*/ 	.short	0x003c


	//----- nvinfo : EIATTR_SW_WAR
	.align		4
.L_33:
        /*00b8*/ 	.byte	0x04, 0x36
        /*00ba*/ 	.short	(.L_35 - .L_34)
.L_34:
        /*00bc*/ 	.word	0x00000008
.L_35:


//--------------------- .nv.callgraph             --------------------------
	.section	.nv.callgraph,"",@"SHT_CUDA_CALLGRAPH"
	.align	4
	.sectionentsize	8
	.align		4
        /*0000*/ 	.word	0x00000000
	.align		4
        /*0004*/ 	.word	0xffffffff
	.align		4
        /*0008*/ 	.word	0x00000000
	.align		4
        /*000c*/ 	.word	0xfffffffe
	.align		4
        /*0010*/ 	.word	0x00000000
	.align		4
        /*0014*/ 	.word	0xfffffffd
	.align		4
        /*0018*/ 	.word	0x00000000
	.align		4
        /*001c*/ 	.word	0xfffffffc


//--------------------- .nv.constant4             --------------------------
	.section	.nv.constant4,"a",@progbits
	.align	8
	.align		8
.nv.constant4:
        /*0000*/ 	.dword	_$_str
	.align		8
        /*0008*/ 	.dword	_$_str_$_2


//--------------------- .text.triton_poi_fused__native_batch_norm_legit_no_training_add_relu_35 --------------------------
	.section	.text.triton_poi_fused__native_batch_norm_legit_no_training_add_relu_35,"ax",@progbits
	.align	128
        .global         triton_poi_fused__native_batch_norm_legit_no_training_add_relu_35
        .type           triton_poi_fused__native_batch_norm_legit_no_training_add_relu_35,@function
        .size           triton_poi_fused__native_batch_norm_legit_no_training_add_relu_35,(.L_x_1 - triton_poi_fused__native_batch_norm_legit_no_training_add_relu_35)
        .other          triton_poi_fused__native_batch_norm_legit_no_training_add_relu_35,@"STO_CUDA_ENTRY STV_DEFAULT"
triton_poi_fused__native_batch_norm_legit_no_training_add_relu_35:
.text.triton_poi_fused__native_batch_norm_legit_no_training_add_relu_35:
[----:B------:R-:W-:Y:S01]  /*0000*/  LDC R1, c[0x0][0x28] ;  /* 0x00000a00ff017b82 */ /* 0x000fe20000000800 */
[----:B------:R-:W1:Y:S07]  /*0010*/  S2R R0, SR_TID.X ;  /* 0x0000000000007919 */ /* 0x000e6e0000002100 */
[----:B------:R-:W2:Y:S01]  /*0020*/  LDC.64 R2, c[0x0][0x220] ;  /* 0x00008800ff027b82 */ /* 0x000ea20000000a00 */
[----:B------:R-:W-:Y:S01]  /*0030*/  ULDC.64 UR4, c[0x0][0x208] ;  /* 0x0000820000047ab9 */ /* 0x000fe20000000a00 */
[----:B------:R-:W3:Y:S06]  /*0040*/  S2R R7, SR_CTAID.X ;  /* 0x0000000000077919 */ /* 0x000eec0000002500 */
[----:B------:R-:W4:Y:S08]  /*0050*/  LDC.64 R8, c[0x0][0x228] ;  /* 0x00008a00ff087b82 */ /* 0x000f300000000a00 */
[----:B------:R-:W5:Y:S08]  /*0060*/  LDC.64 R10, c[0x0][0x230] ;  /* 0x00008c00ff0a7b82 */ /* 0x000f700000000a00 */
[----:B------:R-:W4:Y:S01]  /*0070*/  LDC.64 R12, c[0x0][0x238] ;  /* 0x00008e00ff0c7b82 */ /* 0x000f220000000a00 */
[----:B-1----:R-:W-:-:S02]  /*0080*/  SHF.L.U32 R0, R0, 0x1, RZ ;  /* 0x0000000100007819 */ /* 0x002fc400000006ff */
[----:B---3--:R-:W-:Y:S02]  /*0090*/  SHF.R.S32.HI R5, RZ, 0x16, R7 ;  /* 0x00000016ff057819 */ /* 0x008fe40000011407 */
[----:B------:R-:W-:Y:S02]  /*00a0*/  LOP3.LUT R0, R0, 0x1fe, RZ, 0xc0, !PT ;  /* 0x000001fe00007812 */ /* 0x000fe400078ec0ff */
[----:B------:R-:W-:Y:S02]  /*00b0*/  SGXT R5, R5, 0x1 ;  /* 0x000000010505781a */ /* 0x000fe40000000200 */
[----:B------:R-:W-:Y:S02]  /*00c0*/  LEA R0, R7, R0, 0x9 ;  /* 0x0000000007007211 */ /* 0x000fe400078e48ff */
[----:B------:R-:W1:Y:S02]  /*00d0*/  LDC.64 R6, c[0x0][0x218] ;  /* 0x00008600ff067b82 */ /* 0x000e640000000a00 */
[----:B------:R-:W-:-:S04]  /*00e0*/  LEA.HI R5, R5, R0, RZ, 0x9 ;  /* 0x0000000005057211 */ /* 0x000fc800078f48ff */
[----:B------:R-:W-:-:S04]  /*00f0*/  LOP3.LUT R5, R5, 0xfffffe00, RZ, 0xc0, !PT ;  /* 0xfffffe0005057812 */ /* 0x000fc800078ec0ff */
[----:B------:R-:W-:Y:S02]  /*0100*/  IADD3 R15, R0, -R5, RZ ;  /* 0x80000005000f7210 */ /* 0x000fe40007ffe0ff */
[----:B------:R-:W3:Y:S03]  /*0110*/  LDC.64 R4, c[0x0][0x210] ;  /* 0x00008400ff047b82 */ /* 0x000ee60000000a00 */
[----:B--2---:R-:W-:-:S06]  /*0120*/  IMAD.WIDE R2, R15, 0x4, R2 ;  /* 0x000000040f027825 */ /* 0x004fcc00078e0202 */
[----:B------:R-:W2:Y:S01]  /*0130*/  LDG.E.EL.64 R2, desc[UR4][R2.64] ;  /* 0x0000000402027981 */ /* 0x000ea2000c2e1b00 */
[----:B-1----:R-:W-:-:S04]  /*0140*/  IMAD.WIDE R6, R15, 0x4, R6 ;  /* 0x000000040f067825 */ /* 0x002fc800078e0206 */
[C---:B----4-:R-:W-:Y:S02]  /*0150*/  IMAD.WIDE R8, R15.reuse, 0x4, R8 ;  /* 0x000000040f087825 */ /* 0x050fe400078e0208 */
[----:B------:R-:W4:Y:S02]  /*0160*/  LDG.E.EL.64 R6, desc[UR4][R6.64] ;  /* 0x0000000406067981 */ /* 0x000f24000c2e1b00 */
[----:B-----5:R-:W-:Y:S02]  /*0170*/  IMAD.WIDE R10, R15, 0x4, R10 ;  /* 0x000000040f0a7825 */ /* 0x020fe400078e020a */
[----:B------:R-:W5:Y:S02]  /*0180*/  LDG.E.EL.64 R8, desc[UR4][R8.64] ;  /* 0x0000000408087981 */ /* 0x000f64000c2e1b00 */
[C---:B---3--:R-:W-:Y:S02]  /*0190*/  IMAD.WIDE R4, R0.reuse, 0x4, R4 ;  /* 0x0000000400047825 */ /* 0x048fe400078e0204 */
[----:B------:R-:W5:Y:S04]  /*01a0*/  LDG.E.EL.64 R10, desc[UR4][R10.64] ;  /* 0x000000040a0a7981 */ /* 0x000f68000c2e1b00 */
[----:B------:R-:W4:Y:S01]  /*01b0*/  LDG.E.64 R4, desc[UR4][R4.64] ;  /* 0x0000000404047981 */ /* 0x000f22000c1e1b00 */
[----:B0-----:R-:W-:-:S06]  /*01c0*/  IMAD.WIDE R12, R0, 0x4, R12 ;  /* 0x00000004000c7825 */ /* 0x001fcc00078e020c */
[----:B------:R-:W3:Y:S01]  /*01d0*/  LDG.E.64 R12, desc[UR4][R12.64] ;  /* 0x000000040c0c7981 */ /* 0x000ee2000c1e1b00 */
[----:B------:R-:W-:Y:S01]  /*01e0*/  HFMA2.MMA R16, -RZ, RZ, 1.625, 0 ;  /* 0x3e800000ff107435 */ /* 0x000fe200000001ff */
[----:B--2---:R-:W-:Y:S01]  /*01f0*/  FADD R2, R2, 9.9999997473787516356e-06 ;  /* 0x3727c5ac02027421 */ /* 0x004fe20000000000 */
[----:B------:R-:W-:-:S03]  /*0200*/  FADD R3, R3, 9.9999997473787516356e-06 ;  /* 0x3727c5ac03037421 */ /* 0x000fc60000000000 */
[----:B------:R-:W0:Y:S08]  /*0210*/  MUFU.SQRT R14, R2 ;  /* 0x00000002000e7308 */ /* 0x000e300000002000 */
[----:B------:R1:W2:Y:S01]  /*0220*/  MUFU.SQRT R15, R3 ;  /* 0x00000003000f7308 */ /* 0x0002a20000002000 */
[C---:B0-----:R-:W-:Y:S02]  /*0230*/  FSETP.GT.AND P0, PT, R14.reuse, 8.50705917302346158658e+37, PT ;  /* 0x7e8000000e00780b */ /* 0x041fe40003f04000 */
[----:B------:R-:W-:Y:S01]  /*0240*/  FSETP.GEU.AND P2, PT, R14, 1.175494350822287508e-38, PT ;  /* 0x008000000e00780b */ /* 0x000fe20003f4e000 */
[----:B-1----:R-:W0:Y:S01]  /*0250*/  LDC.64 R2, c[0x0][0x240] ;  /* 0x00009000ff027b82 */ /* 0x002e220000000a00 */
[----:B--2---:R-:W-:-:S02]  /*0260*/  FSETP.GT.AND P1, PT, R15, 8.50705917302346158658e+37, PT ;  /* 0x7e8000000f00780b */ /* 0x004fc40003f24000 */
[----:B------:R-:W-:-:S07]  /*0270*/  FSETP.GEU.AND P3, PT, R15, 1.175494350822287508e-38, PT ;  /* 0x008000000f00780b */ /* 0x000fce0003f6e000 */
[----:B------:R-:W-:-:S04]  /*0280*/  @P0 FMUL R14, R14, 0.25 ;  /* 0x3e8000000e0e0820 */ /* 0x000fc80000400000 */
[----:B------:R-:W-:Y:S01]  /*0290*/  @!P2 FMUL R14, R14, 16777216 ;  /* 0x4b8000000e0ea820 */ /* 0x000fe20000400000 */
[----:B------:R-:W-:-:S04]  /*02a0*/  @P1 FMUL R15, R15, 0.25 ;  /* 0x3e8000000f0f1820 */ /* 0x000fc80000400000 */
[----:B------:R-:W-:Y:S01]  /*02b0*/  @!P3 FMUL R15, R15, 16777216 ;  /* 0x4b8000000f0fb820 */ /* 0x000fe20000400000 */
[----:B------:R-:W1:Y:S01]  /*02c0*/  MUFU.RCP R14, R14 ;  /* 0x0000000e000e7308 */ /* 0x000e620000001000 */
[----:B------:R-:W-:-:S07]  /*02d0*/  FSEL R17, R16, 1, P0 ;  /* 0x3f80000010117808 */ /* 0x000fce0000000000 */
[----:B------:R-:W2:Y:S01]  /*02e0*/  MUFU.RCP R15, R15 ;  /* 0x0000000f000f7308 */ /* 0x000ea20000001000 */
[----:B------:R-:W-:Y:S01]  /*02f0*/  FSEL R16, R16, 1, P1 ;  /* 0x3f80000010107808 */ /* 0x000fe20000800000 */
[----:B------:R-:W-:Y:S01]  /*0300*/  @!P2 FMUL R17, R17, 16777216 ;  /* 0x4b8000001111a820 */ /* 0x000fe20000400000 */
[----:B----4-:R-:W-:-:S03]  /*0310*/  FADD R4, R4, -R6 ;  /* 0x8000000604047221 */ /* 0x010fc60000000000 */
[----:B------:R-:W-:Y:S01]  /*0320*/  @!P3 FMUL R16, R16, 16777216 ;  /* 0x4b8000001010b820 */ /* 0x000fe20000400000 */
[----:B-1----:R-:W-:Y:S01]  /*0330*/  FMUL R17, R14, R17 ;  /* 0x000000110e117220 */ /* 0x002fe20000400000 */
[----:B------:R-:W-:-:S03]  /*0340*/  FADD R5, R5, -R7 ;  /* 0x8000000705057221 */ /* 0x000fc60000000000 */
[----:B------:R-:W-:Y:S01]  /*0350*/  FMUL R17, R4, R17 ;  /* 0x0000001104117220 */ /* 0x000fe20000400000 */
[----:B--2---:R-:W-:-:S03]  /*0360*/  FMUL R16, R15, R16 ;  /* 0x000000100f107220 */ /* 0x004fc60000400000 */
[----:B-----5:R-:W-:Y:S01]  /*0370*/  FFMA R17, R8, R17, R10 ;  /* 0x0000001108117223 */ /* 0x020fe2000000000a */
[----:B------:R-:W-:-:S04]  /*0380*/  FMUL R16, R5, R16 ;  /* 0x0000001005107220 */ /* 0x000fc80000400000 */
[----:B------:R-:W-:Y:S01]  /*0390*/  FFMA R16, R9, R16, R11 ;  /* 0x0000001009107223 */ /* 0x000fe2000000000b */
[----:B---3--:R-:W-:Y:S01]  /*03a0*/  FSETP.GEU.AND P0, PT, R17, -R12, PT ;  /* 0x8000000c1100720b */ /* 0x008fe20003f0e000 */
[----:B------:R-:W-:Y:S02]  /*03b0*/  FADD R12, R12, R17 ;  /* 0x000000110c0c7221 */ /* 0x000fe40000000000 */
[----:B------:R-:W-:Y:S01]  /*03c0*/  FADD R4, R13, R16 ;  /* 0x000000100d047221 */ /* 0x000fe20000000000 */
[----:B------:R-:W-:Y:S01]  /*03d0*/  FSETP.GEU.AND P1, PT, R16, -R13, PT ;  /* 0x8000000d1000720b */ /* 0x000fe20003f2e000 */
[----:B0-----:R-:W-:Y:S01]  /*03e0*/  IMAD.WIDE R2, R0, 0x4, R2 ;  /* 0x0000000400027825 */ /* 0x001fe200078e0202 */
[----:B------:R-:W-:Y:S02]  /*03f0*/  FSEL R12, R12, RZ, P0 ;  /* 0x000000ff0c0c7208 */ /* 0x000fe40000000000 */
[----:B------:R-:W-:-:S05]  /*0400*/  FSEL R13, R4, RZ, P1 ;  /* 0x000000ff040d7208 */ /* 0x000fca0000800000 */
[----:B------:R-:W-:Y:S01]  /*0410*/  STG.E.64 desc[UR4][R2.64], R12 ;  /* 0x0000000c02007986 */ /* 0x000fe2000c101b04 */
[----:B------:R-:W-:Y:S05]  /*0420*/  EXIT ;  /* 0x000000000000794d */ /* 0x000fea0003800000 */
.L_x_0:
[----:B------:R-:W-:-:S00]  /*0430*/  BRA `(.L_x_0) ;  /* 0xfffffffc00fc7947 */ /* 0x000fc0000383ffff */
[----:B------:R-:W-:-:S00]  /*0440*/  NOP ;  /* 0x0000000000007918 */ /* 0x000fc00000000000 */
        /* <DEDUP_REMOVED lines=11> */
.L_x_1:


//--------------------- .nv.global.init           --------------------------
	.section	.nv.global.init,"aw",@progbits
.nv.global.init:
	.type		_$_str,@object
	.size		_$_str,(_$_str_$_2 - _$_str)
_$_str:
        /*0000*/ 	.byte	0x5f, 0x5f, 0x43, 0x55, 0x44, 0x41, 0x5f, 0x46, 0x54, 0x5a, 0x00
	.type		_$_str_$_2,@object
	.size		_$_str_$_2,(.L_1 - _$_str_$_2)
_$_str_$_2:
        /*000b*/ 	.byte	0x5f, 0x5f, 0x43, 0x55, 0x44, 0x41, 0x5f, 0x50, 0x52, 0x45, 0x43, 0x5f, 0x53, 0x51, 0x52, 0x54
        /*001b*/ 	.byte	0x00
.L_1:


//--------------------- .nv.constant0.triton_poi_fused__native_batch_norm_legit_no_training_add_relu_35 --------------------------
	.section	.nv.constant0.triton_poi_fused__native_batch_norm_legit_no_training_add_relu_35,"a",@progbits
	.sectionflags	@""
	.align	4
.nv.constant0.triton_poi_fused__native_batch_norm_legit_no_training_add_relu_35:
	.zero		588
